	.headerflags	@"EF_CUDA_TEXMODE_UNIFIED EF_CUDA_64BIT_ADDRESS EF_CUDA_ACCELERATORS EF_CUDA_SM90 EF_CUDA_VIRTUAL_SM(EF_CUDA_SM90)"
	.elftype	@"ET_EXEC"


//--------------------- .nv.info                  --------------------------
	.section	.nv.info,"",@"SHT_CUDA_INFO"
	.align	4


	//----- nvinfo : EIATTR_REGCOUNT
	.align		4
        /*0000*/ 	.byte	0x04, 0x2f
        /*0002*/ 	.short	(.L_1 - .L_0)
	.align		4
.L_0:
        /*0004*/ 	.word	index@(triton_mm)
        /*0008*/ 	.word	0x0000005e


	//----- nvinfo : EIATTR_MIN_STACK_SIZE
	.align		4
.L_1:
        /*000c*/ 	.byte	0x04, 0x12
        /*000e*/ 	.short	(.L_3 - .L_2)
	.align		4
.L_2:
        /*0010*/ 	.word	index@(triton_mm)
        /*0014*/ 	.word	0x00000000


	//----- nvinfo : EIATTR_FRAME_SIZE
	.align		4
.L_3:
        /*0018*/ 	.byte	0x04, 0x11
        /*001a*/ 	.short	(.L_5 - .L_4)
	.align		4
.L_4:
        /*001c*/ 	.word	index@(triton_mm)
        /*0020*/ 	.word	0x00000000


	//----- nvinfo : EIATTR_MIN_STACK_SIZE
	.align		4
.L_5:
        /*0024*/ 	.byte	0x04, 0x12
        /*0026*/ 	.short	(.L_7 - .L_6)
	.align		4
.L_6:
        /*0028*/ 	.word	index@(triton_mm)
        /*002c*/ 	.word	0x00000000
.L_7:


//--------------------- .nv.info.triton_mm        --------------------------
	.section	.nv.info.triton_mm,"",@"SHT_CUDA_INFO"
	.sectionflags	@""
	.align	4


	//----- nvinfo : EIATTR_CUDA_API_VERSION
	.align		4
        /*0000*/ 	.byte	0x04, 0x37
        /*0002*/ 	.short	(.L_9 - .L_8)
.L_8:
        /*0004*/ 	.word	0x0000007c


	//----- nvinfo : EIATTR_KPARAM_INFO
	.align		4
.L_9:
        /*0008*/ 	.byte	0x04, 0x17
        /*000a*/ 	.short	(.L_11 - .L_10)
.L_10:
        /*000c*/ 	.word	0x00000000
        /*0010*/ 	.short	0x0004
        /*0012*/ 	.short	0x001c
        /*0014*/ 	.byte	0x00, 0xf0, 0x11, 0x00


	//----- nvinfo : EIATTR_KPARAM_INFO
	.align		4
.L_11:
        /*0018*/ 	.byte	0x04, 0x17
        /*001a*/ 	.short	(.L_13 - .L_12)
.L_12:
        /*001c*/ 	.word	0x00000000
        /*0020*/ 	.short	0x0003
        /*0022*/ 	.short	0x0018
        /*0024*/ 	.byte	0x00, 0xf0, 0x11, 0x00


	//----- nvinfo : EIATTR_KPARAM_INFO
	.align		4
.L_13:
        /*0028*/ 	.byte	0x04, 0x17
        /*002a*/ 	.short	(.L_15 - .L_14)
.L_14:
        /*002c*/ 	.word	0x00000000
        /*0030*/ 	.short	0x0002
        /*0032*/ 	.short	0x0010
        /*0034*/ 	.byte	0x00, 0xf0, 0x21, 0x00


	//----- nvinfo : EIATTR_KPARAM_INFO
	.align		4
.L_15:
        /*0038*/ 	.byte	0x04, 0x17
        /*003a*/ 	.short	(.L_17 - .L_16)
.L_16:
        /*003c*/ 	.word	0x00000000
        /*0040*/ 	.short	0x0001
        /*0042*/ 	.short	0x0008
        /*0044*/ 	.byte	0x00, 0xf0, 0x21, 0x00


	//----- nvinfo : EIATTR_KPARAM_INFO
	.align		4
.L_17:
        /*0048*/ 	.byte	0x04, 0x17
        /*004a*/ 	.short	(.L_19 - .L_18)
.L_18:
        /*004c*/ 	.word	0x00000000
        /*0050*/ 	.short	0x0000
        /*0052*/ 	.short	0x0000
        /*0054*/ 	.byte	0x00, 0xf0, 0x21, 0x00


	//----- nvinfo : EIATTR_SPARSE_MMA_MASK
	.align		4
.L_19:
        /*0058*/ 	.byte	0x03, 0x50
        /*005a*/ 	.short	0x0000


	//----- nvinfo : EIATTR_MAXREG_COUNT
	.align		4
        /*005c*/ 	.byte	0x03, 0x1b
        /*005e*/ 	.short	0x00ff


	//----- nvinfo : EIATTR_COOP_GROUP_MASK_REGIDS
	.align		4
        /*0060*/ 	.byte	0x04, 0x29
        /*0062*/ 	.short	(.L_21 - .L_20)


	//   ....[0]....
.L_20:
        /*0064*/ 	.word	0xffffffff


	//----- nvinfo : EIATTR_COOP_GROUP_INSTR_OFFSETS
	.align		4
.L_21:
        /*0068*/ 	.byte	0x04, 0x28
        /*006a*/ 	.short	(.L_23 - .L_22)


	//   ....[0]....
.L_22:
        /*006c*/ 	.word	0x00000c60


	//----- nvinfo : EIATTR_EXIT_INSTR_OFFSETS
	.align		4
.L_23:
        /*0070*/ 	.byte	0x04, 0x1c
        /*0072*/ 	.short	(.L_25 - .L_24)


	//   ....[0]....
.L_24:
        /*0074*/ 	.word	0x00000040


	//   ....[1]....
        /*0078*/ 	.word	0x000016d0


	//   ....[2]....
        /*007c*/ 	.word	0x00001720


	//----- nvinfo : EIATTR_MAX_THREADS
	.align		4
.L_25:
        /*0080*/ 	.byte	0x04, 0x05
        /*0082*/ 	.short	(.L_27 - .L_26)
.L_26:
        /*0084*/ 	.word	0x00000100
        /*0088*/ 	.word	0x00000001
        /*008c*/ 	.word	0x00000001


	//----- nvinfo : EIATTR_CBANK_PARAM_SIZE
	.align		4
.L_27:
        /*0090*/ 	.byte	0x03, 0x19
        /*0092*/ 	.short	0x0020


	//----- nvinfo : EIATTR_PARAM_CBANK
	.align		4
        /*0094*/ 	.byte	0x04, 0x0a
        /*0096*/ 	.short	(.L_29 - .L_28)
	.align		4
.L_28:
        /*0098*/ 	.word	index@(.nv.constant0.triton_mm)
        /*009c*/ 	.short	0x0210
        /*009e*/ 	.short	0x0020


	//----- nvinfo : EIATTR_SW_WAR
	.align		4
.L_29:
        /*00a0*/ 	.byte	0x04, 0x36
        /*00a2*/ 	.short	(.L_31 - .L_30)
.L_30:
        /*00a4*/ 	.word	0x00000008
.L_31:


//--------------------- .nv.callgraph             --------------------------
	.section	.nv.callgraph,"",@"SHT_CUDA_CALLGRAPH"
	.align	4
	.sectionentsize	8
	.align		4
        /*0000*/ 	.word	0x00000000
	.align		4
        /*0004*/ 	.word	0xffffffff
	.align		4
        /*0008*/ 	.word	0x00000000
	.align		4
        /*000c*/ 	.word	0xfffffffe
	.align		4
        /*0010*/ 	.word	0x00000000
	.align		4
        /*0014*/ 	.word	0xfffffffd
	.align		4
        /*0018*/ 	.word	0x00000000
	.align		4
        /*001c*/ 	.word	0xfffffffc


//--------------------- .text.triton_mm           --------------------------
	.section	.text.triton_mm,"ax",@progbits
	.sectionflags	@"SHF_BARRIERS=1"
	.align	128
        .global         triton_mm
        .type           triton_mm,@function
        .size           triton_mm,(.L_x_2 - triton_mm)
        .other          triton_mm,@"STO_CUDA_ENTRY STV_DEFAULT"
triton_mm:
.text.triton_mm:
[----:B------:R-:W1:Y:S02]  /*0000*/  LDC R1, c[0x0][0x28] ;  /* 0x00000a00ff017b82 */ /* 0x000e640000000800 */
[----:B------:R-:W2:Y:S02]  /*0010*/  LDC R5, c[0x0][0x22c] ;  /* 0x00008b00ff057b82 */ /* 0x000ea40000000800 */
[----:B--2---:R-:W-:-:S05]  /*0020*/  IMAD R0, R5, 0xc00, RZ ;  /* 0x00000c0005007824 */ /* 0x004fca00078e02ff */
[----:B------:R-:W-:-:S13]  /*0030*/  ISETP.NE.AND P0, PT, R0, RZ, PT ;  /* 0x000000ff0000720c */ /* 0x000fda0003f05270 */
[----:B------:R-:W-:Y:S05]  /*0040*/  @!P0 EXIT ;  /* 0x000000000000894d */ /* 0x000fea0003800000 */
[----:B------:R-:W2:Y:S01]  /*0050*/  S2R R11, SR_CTAID.X ;  /* 0x00000000000b7919 */ /* 0x000ea20000002500 */
[----:B------:R-:W-:Y:S01]  /*0060*/  VIADD R0, R5, 0x7f ;  /* 0x0000007f05007836 */ /* 0x000fe20000000000 */
[----:B------:R-:W3:Y:S01]  /*0070*/  S2UR UR5, SR_CgaCtaId ;  /* 0x00000000000579c3 */ /* 0x000ee20000008800 */
[----:B------:R-:W-:Y:S01]  /*0080*/  ULDC.64 UR6, c[0x0][0x210] ;  /* 0x0000840000067ab9 */ /* 0x000fe20000000a00 */
[----:B------:R-:W-:Y:S01]  /*0090*/  UMOV UR4, 0x400 ;  /* 0x0000040000047882 */ /* 0x000fe20000000000 */
[----:B------:R-:W-:Y:S01]  /*00a0*/  ULDC.64 UR16, c[0x0][0x208] ;  /* 0x0000820000107ab9 */ /* 0x000fe20000000a00 */
[----:B------:R-:W-:Y:S02]  /*00b0*/  SHF.R.S32.HI R3, RZ, 0x1f, R0 ;  /* 0x0000001fff037819 */ /* 0x000fe40000011400 */
[----:B------:R-:W-:Y:S02]  /*00c0*/  CS2R R28, SRZ ;  /* 0x00000000001c7805 */ /* 0x000fe4000001ff00 */
[----:B------:R-:W-:-:S02]  /*00d0*/  CS2R R30, SRZ ;  /* 0x00000000001e7805 */ /* 0x000fc4000001ff00 */
[----:B------:R-:W-:Y:S02]  /*00e0*/  CS2R R32, SRZ ;  /* 0x0000000000207805 */ /* 0x000fe4000001ff00 */
[----:B------:R-:W-:Y:S02]  /*00f0*/  LEA.HI R3, R3, R0, RZ, 0x7 ;  /* 0x0000000003037211 */ /* 0x000fe400078f38ff */
[----:B------:R-:W-:Y:S02]  /*0100*/  CS2R R34, SRZ ;  /* 0x0000000000227805 */ /* 0x000fe4000001ff00 */
[----:B------:R-:W-:Y:S02]  /*0110*/  CS2R R36, SRZ ;  /* 0x0000000000247805 */ /* 0x000fe4000001ff00 */
[----:B------:R-:W-:Y:S02]  /*0120*/  CS2R R38, SRZ ;  /* 0x0000000000267805 */ /* 0x000fe4000001ff00 */
[----:B------:R-:W-:-:S02]  /*0130*/  CS2R R40, SRZ ;  /* 0x0000000000287805 */ /* 0x000fc4000001ff00 */
[----:B------:R-:W-:Y:S02]  /*0140*/  CS2R R42, SRZ ;  /* 0x00000000002a7805 */ /* 0x000fe4000001ff00 */
[----:B------:R-:W-:Y:S02]  /*0150*/  CS2R R44, SRZ ;  /* 0x00000000002c7805 */ /* 0x000fe4000001ff00 */
        /* <DEDUP_REMOVED lines=8> */
[----:B------:R-:W-:Y:S01]  /*01e0*/  CS2R R62, SRZ ;  /* 0x00000000003e7805 */ /* 0x000fe2000001ff00 */
[----:B---3--:R-:W-:Y:S01]  /*01f0*/  UPRMT UR5, UR5, 0x654, UR4 ;  /* 0x0000065405057896 */ /* 0x008fe20008000004 */
[----:B------:R-:W-:-:S02]  /*0200*/  CS2R R64, SRZ ;  /* 0x0000000000407805 */ /* 0x000fc4000001ff00 */
[----:B------:R-:W-:Y:S02]  /*0210*/  CS2R R66, SRZ ;  /* 0x0000000000427805 */ /* 0x000fe4000001ff00 */
[----:B------:R-:W-:Y:S02]  /*0220*/  CS2R R68, SRZ ;  /* 0x0000000000447805 */ /* 0x000fe4000001ff00 */
[----:B------:R-:W-:Y:S02]  /*0230*/  CS2R R70, SRZ ;  /* 0x0000000000467805 */ /* 0x000fe4000001ff00 */
[----:B------:R-:W-:Y:S01]  /*0240*/  CS2R R72, SRZ ;  /* 0x0000000000487805 */ /* 0x000fe2000001ff00 */
[----:B--2---:R-:W-:Y:S01]  /*0250*/  IMAD.HI R2, R11, 0x2aaaaaab, RZ ;  /* 0x2aaaaaab0b027827 */ /* 0x004fe200078e02ff */
[----:B------:R-:W-:Y:S02]  /*0260*/  IABS R10, R11 ;  /* 0x0000000b000a7213 */ /* 0x000fe40000000000 */
[----:B------:R-:W-:-:S02]  /*0270*/  CS2R R74, SRZ ;  /* 0x00000000004a7805 */ /* 0x000fc4000001ff00 */
[----:B------:R-:W-:Y:S02]  /*0280*/  ISETP.GE.AND P1, PT, R11, RZ, PT ;  /* 0x000000ff0b00720c */ /* 0x000fe40003f26270 */
[----:B------:R-:W-:Y:S02]  /*0290*/  CS2R R76, SRZ ;  /* 0x00000000004c7805 */ /* 0x000fe4000001ff00 */
[----:B------:R-:W-:Y:S02]  /*02a0*/  SHF.R.U32.HI R7, RZ, 0x1f, R2 ;  /* 0x0000001fff077819 */ /* 0x000fe40000011602 */
[----:B------:R-:W-:Y:S02]  /*02b0*/  CS2R R78, SRZ ;  /* 0x00000000004e7805 */ /* 0x000fe4000001ff00 */
[----:B------:R-:W-:Y:S02]  /*02c0*/  CS2R R80, SRZ ;  /* 0x0000000000507805 */ /* 0x000fe4000001ff00 */
[----:B------:R-:W-:-:S02]  /*02d0*/  CS2R R82, SRZ ;  /* 0x0000000000527805 */ /* 0x000fc4000001ff00 */
[----:B------:R-:W-:Y:S02]  /*02e0*/  LEA.HI.SX32 R4, R2, R7, 0x1b ;  /* 0x0000000702047211 */ /* 0x000fe400078fdaff */
[----:B------:R-:W-:Y:S02]  /*02f0*/  CS2R R84, SRZ ;  /* 0x0000000000547805 */ /* 0x000fe4000001ff00 */
[----:B------:R-:W-:Y:S01]  /*0300*/  CS2R R86, SRZ ;  /* 0x0000000000567805 */ /* 0x000fe2000001ff00 */
[----:B------:R-:W-:Y:S01]  /*0310*/  UMOV UR4, URZ ;  /* 0x0000003f00047c82 */ /* 0x000fe20008000000 */
[----:B------:R-:W-:Y:S01]  /*0320*/  UMOV UR14, 0xffffffff ;  /* 0xffffffff000e7882 */ /* 0x000fe20000000000 */
[C---:B------:R-:W-:Y:S02]  /*0330*/  IMAD.SHL.U32 R0, R4.reuse, 0x8, RZ ;  /* 0x0000000804007824 */ /* 0x040fe400078e00ff */
[----:B------:R-:W-:-:S03]  /*0340*/  IMAD R13, R4, -0xc0, R11 ;  /* 0xffffff40040d7824 */ /* 0x000fc600078e020b */
[----:B------:R-:W-:Y:S02]  /*0350*/  LEA.HI.SX32 R3, R3, -R0, 0x19 ;  /* 0x8000000003037211 */ /* 0x000fe400078fcaff */
[----:B------:R-:W-:Y:S02]  /*0360*/  IABS R11, R13 ;  /* 0x0000000d000b7213 */ /* 0x000fe40000000000 */
[----:B------:R-:W-:-:S04]  /*0370*/  VIMNMX R6, R3, 0x8, PT ;  /* 0x0000000803067848 */ /* 0x000fc80003fe0100 */
[-C--:B------:R-:W-:Y:S02]  /*0380*/  IABS R15, R6.reuse ;  /* 0x00000006000f7213 */ /* 0x080fe40000000000 */
[----:B------:R-:W-:Y:S02]  /*0390*/  IABS R12, R6 ;  /* 0x00000006000c7213 */ /* 0x000fe40000000000 */
[----:B------:R-:W2:Y:S03]  /*03a0*/  I2F.RP R7, R15 ;  /* 0x0000000f00077306 */ /* 0x000ea60000209400 */
[----:B------:R-:W-:-:S05]  /*03b0*/  IMAD.MOV R17, RZ, RZ, -R12 ;  /* 0x000000ffff117224 */ /* 0x000fca00078e0a0c */
[----:B--2---:R-:W2:Y:S02]  /*03c0*/  MUFU.RCP R7, R7 ;  /* 0x0000000700077308 */ /* 0x004ea40000001000 */
[----:B--2---:R-:W-:Y:S02]  /*03d0*/  VIADD R2, R7, 0xffffffe ;  /* 0x0ffffffe07027836 */ /* 0x004fe40000000000 */
[----:B------:R-:W2:Y:S04]  /*03e0*/  S2R R7, SR_TID.X ;  /* 0x0000000000077919 */ /* 0x000ea80000002100 */
[----:B------:R3:W4:Y:S02]  /*03f0*/  F2I.FTZ.U32.TRUNC.NTZ R3, R2 ;  /* 0x0000000200037305 */ /* 0x000724000021f000 */
[----:B---3--:R-:W-:-:S02]  /*0400*/  IMAD.MOV.U32 R2, RZ, RZ, RZ ;  /* 0x000000ffff027224 */ /* 0x008fc400078e00ff */
[----:B----4-:R-:W-:-:S04]  /*0410*/  IMAD.MOV R8, RZ, RZ, -R3 ;  /* 0x000000ffff087224 */ /* 0x010fc800078e0a03 */
[----:B------:R-:W-:-:S04]  /*0420*/  IMAD R9, R8, R15, RZ ;  /* 0x0000000f08097224 */ /* 0x000fc800078e02ff */
[----:B------:R-:W-:Y:S01]  /*0430*/  IMAD.HI.U32 R8, R3, R9, R2 ;  /* 0x0000000903087227 */ /* 0x000fe200078e0002 */
[----:B------:R-:W-:-:S03]  /*0440*/  IABS R9, R5 ;  /* 0x0000000500097213 */ /* 0x000fc60000000000 */
[----:B------:R-:W-:Y:S02]  /*0450*/  IMAD.MOV.U32 R3, RZ, RZ, R10 ;  /* 0x000000ffff037224 */ /* 0x000fe400078e000a */
[----:B------:R-:W-:Y:S01]  /*0460*/  IMAD.MOV.U32 R12, RZ, RZ, R9 ;  /* 0x000000ffff0c7224 */ /* 0x000fe200078e0009 */
[--C-:B--2---:R-:W-:Y:S01]  /*0470*/  SHF.R.U32.HI R10, RZ, 0x2, R7.reuse ;  /* 0x00000002ff0a7819 */ /* 0x104fe20000011607 */
[----:B------:R-:W-:Y:S01]  /*0480*/  IMAD.HI.U32 R2, R8, R3, RZ ;  /* 0x0000000308027227 */ /* 0x000fe200078e00ff */
[----:B------:R-:W-:Y:S01]  /*0490*/  SHF.R.U32.HI R19, RZ, 0x4, R7 ;  /* 0x00000004ff137819 */ /* 0x000fe20000011607 */
[----:B------:R-:W2:Y:S01]  /*04a0*/  I2F.RP R9, R12 ;  /* 0x0000000c00097306 */ /* 0x000ea20000209400 */
[----:B------:R-:W-:Y:S01]  /*04b0*/  SGXT.U32 R10, R10, 0x6 ;  /* 0x000000060a0a781a */ /* 0x000fe20000000000 */
[----:B------:R-:W-:Y:S01]  /*04c0*/  IMAD R2, R2, R17, R3 ;  /* 0x0000001102027224 */ /* 0x000fe200078e0203 */
[----:B------:R-:W-:Y:S01]  /*04d0*/  SGXT.U32 R19, R19, 0x4 ;  /* 0x000000041313781a */ /* 0x000fe20000000000 */
[----:B------:R-:W-:-:S03]  /*04e0*/  IMAD.HI.U32 R8, R8, R11, RZ ;  /* 0x0000000b08087227 */ /* 0x000fc600078e00ff */
[----:B------:R-:W-:Y:S01]  /*04f0*/  ISETP.GT.U32.AND P0, PT, R15, R2, PT ;  /* 0x000000020f00720c */ /* 0x000fe20003f04070 */
[----:B------:R-:W-:-:S05]  /*0500*/  IMAD R4, R8, R17, R11 ;  /* 0x0000001108047224 */ /* 0x000fca00078e020b */
[----:B------:R-:W-:Y:S01]  /*0510*/  ISETP.GT.U32.AND P2, PT, R15, R4, PT ;  /* 0x000000040f00720c */ /* 0x000fe20003f44070 */
[----:B--2---:R-:W2:Y:S06]  /*0520*/  MUFU.RCP R9, R9 ;  /* 0x0000000900097308 */ /* 0x004eac0000001000 */
[----:B------:R-:W-:-:S05]  /*0530*/  @!P0 IMAD.IADD R2, R2, 0x1, -R15 ;  /* 0x0000000102028824 */ /* 0x000fca00078e0a0f */
[----:B------:R-:W-:Y:S01]  /*0540*/  ISETP.GT.U32.AND P0, PT, R15, R2, PT ;  /* 0x000000020f00720c */ /* 0x000fe20003f04070 */
[----:B------:R-:W-:Y:S02]  /*0550*/  @!P2 IMAD.IADD R4, R4, 0x1, -R15 ;  /* 0x000000010404a824 */ /* 0x000fe400078e0a0f */
[----:B------:R-:W-:Y:S02]  /*0560*/  @!P2 VIADD R8, R8, 0x1 ;  /* 0x000000010808a836 */ /* 0x000fe40000000000 */
[----:B--2---:R-:W-:Y:S01]  /*0570*/  VIADD R3, R9, 0xffffffe ;  /* 0x0ffffffe09037836 */ /* 0x004fe20000000000 */
[----:B------:R-:W-:-:S05]  /*0580*/  LOP3.LUT R9, RZ, R6, RZ, 0x33, !PT ;  /* 0x00000006ff097212 */ /* 0x000fca00078e33ff */
[----:B------:R-:W2:Y:S02]  /*0590*/  F2I.FTZ.U32.TRUNC.NTZ R3, R3 ;  /* 0x0000000300037305 */ /* 0x000ea4000021f000 */
[----:B------:R-:W-:Y:S01]  /*05a0*/  @!P0 IMAD.IADD R2, R2, 0x1, -R15 ;  /* 0x0000000102028824 */ /* 0x000fe200078e0a0f */
[----:B------:R-:W-:Y:S02]  /*05b0*/  ISETP.NE.AND P0, PT, R6, RZ, PT ;  /* 0x000000ff0600720c */ /* 0x000fe40003f05270 */
[----:B------:R-:W-:Y:S01]  /*05c0*/  LOP3.LUT R6, R13, R6, RZ, 0x3c, !PT ;  /* 0x000000060d067212 */ /* 0x000fe200078e3cff */
[----:B------:R-:W-:Y:S01]  /*05d0*/  @!P1 IMAD.MOV R2, RZ, RZ, -R2 ;  /* 0x000000ffff029224 */ /* 0x000fe200078e0a02 */
[----:B------:R-:W-:Y:S02]  /*05e0*/  ISETP.GE.U32.AND P1, PT, R4, R15, PT ;  /* 0x0000000f0400720c */ /* 0x000fe40003f26070 */
[----:B------:R-:W-:Y:S02]  /*05f0*/  ISETP.GE.AND P3, PT, R6, RZ, PT ;  /* 0x000000ff0600720c */ /* 0x000fe40003f66270 */
[----:B------:R-:W-:-:S02]  /*0600*/  SEL R11, R9, R2, !P0 ;  /* 0x00000002090b7207 */ /* 0x000fc40004000000 */
[----:B------:R-:W-:Y:S01]  /*0610*/  LOP3.LUT R4, R10, 0x40, RZ, 0xfc, !PT ;  /* 0x000000400a047812 */ /* 0x000fe200078efcff */
[----:B--2---:R-:W-:Y:S02]  /*0620*/  IMAD.MOV R2, RZ, RZ, -R3 ;  /* 0x000000ffff027224 */ /* 0x004fe400078e0a03 */
[----:B------:R-:W-:Y:S02]  /*0630*/  IMAD.IADD R0, R0, 0x1, R11 ;  /* 0x0000000100007824 */ /* 0x000fe400078e020b */
[----:B------:R-:W-:Y:S02]  /*0640*/  IMAD.MOV.U32 R11, RZ, RZ, R2 ;  /* 0x000000ffff0b7224 */ /* 0x000fe400078e0002 */
[----:B------:R-:W-:Y:S02]  /*0650*/  IMAD.SHL.U32 R0, R0, 0x80, RZ ;  /* 0x0000008000007824 */ /* 0x000fe400078e00ff */
[----:B------:R-:W-:Y:S02]  /*0660*/  IMAD R11, R11, R12, RZ ;  /* 0x0000000c0b0b7224 */ /* 0x000fe400078e02ff */
[----:B------:R-:W-:Y:S01]  /*0670*/  IMAD.MOV.U32 R2, RZ, RZ, RZ ;  /* 0x000000ffff027224 */ /* 0x000fe200078e00ff */
[----:B------:R-:W-:Y:S01]  /*0680*/  LOP3.LUT R16, R0, R10, RZ, 0xfc, !PT ;  /* 0x0000000a00107212 */ /* 0x000fe200078efcff */
[----:B------:R-:W-:Y:S01]  /*0690*/  @P1 VIADD R8, R8, 0x1 ;  /* 0x0000000108081836 */ /* 0x000fe20000000000 */
[----:B------:R-:W-:Y:S01]  /*06a0*/  LOP3.LUT R18, R0, 0x40, R10, 0xfe, !PT ;  /* 0x0000004000127812 */ /* 0x000fe200078efe0a */
[----:B------:R-:W-:Y:S01]  /*06b0*/  IMAD.HI.U32 R2, R3, R11, R2 ;  /* 0x0000000b03027227 */ /* 0x000fe200078e0002 */
[----:B------:R-:W-:-:S02]  /*06c0*/  IABS R14, R16 ;  /* 0x00000010000e7213 */ /* 0x000fc40000000000 */
[----:B------:R-:W-:Y:S01]  /*06d0*/  IABS R17, R18 ;  /* 0x0000001200117213 */ /* 0x000fe20000000000 */
[----:B------:R-:W-:Y:S01]  /*06e0*/  @!P3 IMAD.MOV R8, RZ, RZ, -R8 ;  /* 0x000000ffff08b224 */ /* 0x000fe200078e0a08 */
[----:B------:R-:W-:Y:S01]  /*06f0*/  ISETP.GE.AND P3, PT, R18, RZ, PT ;  /* 0x000000ff1200720c */ /* 0x000fe20003f66270 */
[----:B------:R-:W-:Y:S01]  /*0700*/  IMAD.MOV.U32 R11, RZ, RZ, R14 ;  /* 0x000000ffff0b7224 */ /* 0x000fe200078e000e */
[----:B------:R-:W-:-:S03]  /*0710*/  LOP3.LUT R0, R0, R19, RZ, 0xfc, !PT ;  /* 0x0000001300007212 */ /* 0x000fc600078efcff */
[----:B------:R-:W-:-:S04]  /*0720*/  IMAD.HI.U32 R3, R2, R11, RZ ;  /* 0x0000000b02037227 */ /* 0x000fc800078e00ff */
[----:B------:R-:W-:Y:S02]  /*0730*/  IMAD.MOV R3, RZ, RZ, -R3 ;  /* 0x000000ffff037224 */ /* 0x000fe400078e0a03 */
[----:B------:R-:W-:-:S04]  /*0740*/  IMAD.HI.U32 R2, R2, R17, RZ ;  /* 0x0000001102027227 */ /* 0x000fc800078e00ff */
[----:B------:R-:W-:Y:S01]  /*0750*/  IMAD R6, R12, R3, R11 ;  /* 0x000000030c067224 */ /* 0x000fe200078e020b */
[----:B------:R-:W-:Y:S01]  /*0760*/  SEL R3, R9, R8, !P0 ;  /* 0x0000000809037207 */ /* 0x000fe20004000000 */
[----:B------:R-:W-:-:S03]  /*0770*/  IMAD.MOV R2, RZ, RZ, -R2 ;  /* 0x000000ffff027224 */ /* 0x000fc600078e0a02 */
[C---:B------:R-:W-:Y:S01]  /*0780*/  ISETP.GT.U32.AND P1, PT, R12.reuse, R6, PT ;  /* 0x000000060c00720c */ /* 0x040fe20003f24070 */
[C---:B------:R-:W-:Y:S02]  /*0790*/  IMAD R11, R12.reuse, R2, R17 ;  /* 0x000000020c0b7224 */ /* 0x040fe400078e0211 */
[----:B------:R-:W-:Y:S01]  /*07a0*/  IMAD.SHL.U32 R3, R3, 0x80, RZ ;  /* 0x0000008003037824 */ /* 0x000fe200078e00ff */
[----:B------:R-:W2:Y:S02]  /*07b0*/  LDC R17, c[0x0][0x228] ;  /* 0x00008a00ff117b82 */ /* 0x000ea40000000800 */
[----:B------:R-:W-:Y:S02]  /*07c0*/  ISETP.GT.U32.AND P2, PT, R12, R11, PT ;  /* 0x0000000b0c00720c */ /* 0x000fe40003f44070 */
[----:B------:R-:W-:Y:S02]  /*07d0*/  LOP3.LUT R27, R3, R10, RZ, 0xfc, !PT ;  /* 0x0000000a031b7212 */ /* 0x000fe400078efcff */
[----:B------:R-:W-:-:S03]  /*07e0*/  LOP3.LUT R22, R3, 0x40, R10, 0xfe, !PT ;  /* 0x0000004003167812 */ /* 0x000fc600078efe0a */
[----:B------:R-:W-:Y:S01]  /*07f0*/  @!P1 IMAD.IADD R6, R6, 0x1, -R12 ;  /* 0x0000000106069824 */ /* 0x000fe200078e0a0c */
[----:B------:R-:W-:Y:S01]  /*0800*/  ISETP.GE.AND P1, PT, R16, RZ, PT ;  /* 0x000000ff1000720c */ /* 0x000fe20003f26270 */
[----:B------:R-:W-:-:S03]  /*0810*/  IMAD.HI R2, R27, 0x2aaaaaab, RZ ;  /* 0x2aaaaaab1b027827 */ /* 0x000fc600078e02ff */
[----:B------:R-:W-:Y:S01]  /*0820*/  ISETP.GT.U32.AND P0, PT, R12, R6, PT ;  /* 0x000000060c00720c */ /* 0x000fe20003f04070 */
[----:B------:R-:W-:Y:S01]  /*0830*/  @!P2 IMAD.IADD R11, R11, 0x1, -R12 ;  /* 0x000000010b0ba824 */ /* 0x000fe200078e0a0c */
[----:B------:R-:W-:Y:S01]  /*0840*/  SHF.R.U32.HI R9, RZ, 0x1f, R2 ;  /* 0x0000001fff097819 */ /* 0x000fe20000011602 */
[----:B------:R-:W-:-:S03]  /*0850*/  IMAD.HI R20, R22, 0x2aaaaaab, RZ ;  /* 0x2aaaaaab16147827 */ /* 0x000fc600078e02ff */
[----:B------:R-:W-:Y:S02]  /*0860*/  ISETP.GT.U32.AND P2, PT, R12, R11, PT ;  /* 0x0000000b0c00720c */ /* 0x000fe40003f44070 */
[----:B------:R-:W-:Y:S01]  /*0870*/  LEA.HI R18, R2, R9, RZ, 0x17 ;  /* 0x0000000902127211 */ /* 0x000fe200078fb8ff */
[----:B------:R-:W-:Y:S01]  /*0880*/  IMAD.SHL.U32 R2, R7, 0x8, RZ ;  /* 0x0000000807027824 */ /* 0x000fe200078e00ff */
[----:B------:R-:W-:Y:S01]  /*0890*/  LOP3.LUT R9, RZ, R5, RZ, 0x33, !PT ;  /* 0x00000005ff097212 */ /* 0x000fe200078e33ff */
[----:B--2---:R-:W-:Y:S01]  /*08a0*/  IMAD R17, R17, 0xc00, RZ ;  /* 0x00000c0011117824 */ /* 0x004fe200078e02ff */
[----:B------:R-:W-:Y:S01]  /*08b0*/  SHF.R.U32.HI R21, RZ, 0x1f, R20 ;  /* 0x0000001fff157819 */ /* 0x000fe20000011614 */
[----:B------:R-:W-:Y:S01]  /*08c0*/  @!P0 IMAD.IADD R6, R6, 0x1, -R12 ;  /* 0x0000000106068824 */ /* 0x000fe200078e0a0c */
[----:B------:R-:W-:Y:S01]  /*08d0*/  ISETP.NE.AND P0, PT, R5, RZ, PT ;  /* 0x000000ff0500720c */ /* 0x000fe20003f05270 */
[----:B------:R-:W-:Y:S01]  /*08e0*/  IMAD R19, R18, -0xc00, R27 ;  /* 0xfffff40012137824 */ /* 0x000fe200078e021b */
[----:B------:R-:W-:Y:S01]  /*08f0*/  LOP3.LUT R15, R2, 0x18, R7, 0x48, !PT ;  /* 0x00000018020f7812 */ /* 0x000fe200078e4807 */
[----:B------:R-:W-:Y:S01]  /*0900*/  IMAD.MOV.U32 R8, RZ, RZ, R6 ;  /* 0x000000ffff087224 */ /* 0x000fe200078e0006 */
[----:B------:R-:W-:Y:S01]  /*0910*/  LOP3.LUT R16, R2, 0x18, RZ, 0xc0, !PT ;  /* 0x0000001802107812 */ /* 0x000fe200078ec0ff */
[----:B------:R-:W-:Y:S01]  /*0920*/  @!P2 IMAD.IADD R11, R11, 0x1, -R12 ;  /* 0x000000010b0ba824 */ /* 0x000fe200078e0a0c */
[----:B------:R-:W-:Y:S01]  /*0930*/  LEA.HI R21, R20, R21, RZ, 0x17 ;  /* 0x0000001514157211 */ /* 0x000fe200078fb8ff */
[----:B------:R-:W-:Y:S01]  /*0940*/  @!P1 IMAD.MOV R8, RZ, RZ, -R8 ;  /* 0x000000ffff089224 */ /* 0x000fe200078e0a08 */
[----:B------:R-:W2:Y:S01]  /*0950*/  LDC.64 R12, c[0x0][0x210] ;  /* 0x00008400ff0c7b82 */ /* 0x000ea20000000a00 */
[----:B------:R-:W-:Y:S01]  /*0960*/  @!P3 IMAD.MOV R11, RZ, RZ, -R11 ;  /* 0x000000ffff0bb224 */ /* 0x000fe200078e0a0b */
[----:B------:R-:W-:Y:S01]  /*0970*/  CS2R R26, SRZ ;  /* 0x00000000001a7805 */ /* 0x000fe2000001ff00 */
[--C-:B------:R-:W-:Y:S01]  /*0980*/  IMAD R4, R4, 0x20, R15.reuse ;  /* 0x0000002004047824 */ /* 0x100fe200078e020f */
[C---:B------:R-:W-:Y:S01]  /*0990*/  SEL R23, R9.reuse, R8, !P0 ;  /* 0x0000000809177207 */ /* 0x040fe20004000000 */
[----:B------:R-:W-:Y:S01]  /*09a0*/  IMAD R6, R10, 0x20, R15 ;  /* 0x000000200a067824 */ /* 0x000fe200078e020f */
[----:B------:R-:W-:Y:S01]  /*09b0*/  SEL R9, R9, R11, !P0 ;  /* 0x0000000b09097207 */ /* 0x000fe20004000000 */
[----:B------:R-:W-:Y:S01]  /*09c0*/  IMAD R21, R21, -0xc00, R22 ;  /* 0xfffff40015157824 */ /* 0x000fe200078e0216 */
[----:B------:R-:W3:Y:S01]  /*09d0*/  LDC.64 R14, c[0x0][0x218] ;  /* 0x00008600ff0e7b82 */ /* 0x000ee20000000a00 */
[----:B------:R-:W-:-:S02]  /*09e0*/  IMAD R23, R23, 0xc00, R16 ;  /* 0x00000c0017177824 */ /* 0x000fc400078e0210 */
[----:B------:R-:W-:Y:S02]  /*09f0*/  IMAD R25, R9, 0xc00, R16 ;  /* 0x00000c0009197824 */ /* 0x000fe400078e0210 */
[----:B------:R-:W-:-:S04]  /*0a00*/  IMAD.WIDE R8, R23, 0x2, RZ ;  /* 0x0000000217087825 */ /* 0x000fc800078e02ff */
[----:B------:R-:W-:-:S04]  /*0a10*/  IMAD.WIDE R10, R25, 0x2, RZ ;  /* 0x00000002190a7825 */ /* 0x000fc800078e02ff */
[----:B------:R-:W-:-:S04]  /*0a20*/  IMAD.WIDE R8, R17, 0x2, R8 ;  /* 0x0000000211087825 */ /* 0x000fc800078e0208 */
[----:B------:R-:W-:Y:S01]  /*0a30*/  IMAD.WIDE R10, R17, 0x2, R10 ;  /* 0x00000002110a7825 */ /* 0x000fe200078e020a */
[----:B------:R-:W-:-:S03]  /*0a40*/  IADD3 R18, P2, R8, UR6, RZ ;  /* 0x0000000608127c10 */ /* 0x000fc6000ff5e0ff */
[----:B--2---:R-:W-:Y:S01]  /*0a50*/  IMAD.WIDE R12, R17, 0x2, R12 ;  /* 0x00000002110c7825 */ /* 0x004fe200078e020c */
[----:B------:R-:W-:Y:S02]  /*0a60*/  IADD3 R20, P0, R10, UR6, RZ ;  /* 0x000000060a147c10 */ /* 0x000fe4000ff1e0ff */
[----:B------:R-:W-:Y:S01]  /*0a70*/  IADD3 R18, P3, R18, 0x40, RZ ;  /* 0x0000004012127810 */ /* 0x000fe20007f7e0ff */
[--C-:B------:R-:W-:Y:S01]  /*0a80*/  IMAD R19, R19, 0xc00, R16.reuse ;  /* 0x00000c0013137824 */ /* 0x100fe200078e0210 */
[----:B------:R-:W-:Y:S01]  /*0a90*/  IADD3 R20, P1, R20, 0x40, RZ ;  /* 0x0000004014147810 */ /* 0x000fe20007f3e0ff */
[----:B------:R-:W-:Y:S01]  /*0aa0*/  IMAD R21, R21, 0xc00, R16 ;  /* 0x00000c0015157824 */ /* 0x000fe200078e0210 */
[----:B------:R-:W-:Y:S01]  /*0ab0*/  IADD3.X R89, RZ, UR7, R9, P3, P2 ;  /* 0x00000007ff597c10 */ /* 0x000fe20009fe4409 */
[----:B------:R-:W-:Y:S01]  /*0ac0*/  IMAD.WIDE R8, R23, 0x2, R12 ;  /* 0x0000000217087825 */ /* 0x000fe200078e020c */
[----:B------:R-:W-:Y:S02]  /*0ad0*/  IADD3.X R91, RZ, UR7, R11, P1, P0 ;  /* 0x00000007ff5b7c10 */ /* 0x000fe40008fe040b */
[----:B------:R-:W-:Y:S01]  /*0ae0*/  LEA R17, R6, UR5, 0x1 ;  /* 0x0000000506117c11 */ /* 0x000fe2000f8e08ff */
[----:B------:R-:W-:Y:S01]  /*0af0*/  IMAD.WIDE R10, R25, 0x2, R12 ;  /* 0x00000002190a7825 */ /* 0x000fe200078e020c */
[----:B------:R-:W-:-:S03]  /*0b00*/  CS2R R24, SRZ ;  /* 0x0000000000187805 */ /* 0x000fc6000001ff00 */
[--C-:B---3--:R-:W-:Y:S01]  /*0b10*/  IMAD.WIDE R12, R19, 0x2, R14.reuse ;  /* 0x00000002130c7825 */ /* 0x108fe200078e020e */
[----:B------:R-:W-:Y:S01]  /*0b20*/  LEA R19, R4, UR5, 0x1 ;  /* 0x0000000504137c11 */ /* 0x000fe2000f8e08ff */
[----:B------:R-:W-:Y:S01]  /*0b30*/  @!PT LDS RZ, [RZ] ;  /* 0x00000000fffff984 */ /* 0x000fe20000000800 */
[----:B------:R-:W-:Y:S01]  /*0b40*/  @!PT LDS RZ, [RZ] ;  /* 0x00000000fffff984 */ /* 0x000fe20000000800 */
[----:B------:R-:W-:Y:S01]  /*0b50*/  @!PT LDS RZ, [RZ] ;  /* 0x00000000fffff984 */ /* 0x000fe20000000800 */
[----:B------:R-:W-:Y:S02]  /*0b60*/  LDGSTS.E.BYPASS.128 [R17], desc[UR16][R8.64] ;  /* 0x0000000008117fae */ /* 0x000fe4000b901c50 */
[----:B------:R-:W-:Y:S01]  /*0b70*/  IMAD.WIDE R14, R21, 0x2, R14 ;  /* 0x00000002150e7825 */ /* 0x000fe200078e020e */
[----:B------:R-:W-:Y:S01]  /*0b80*/  IADD3 R21, P1, R12, 0x40, RZ ;  /* 0x000000400c157810 */ /* 0x000fe20007f3e0ff */
[----:B------:R3:W-:Y:S02]  /*0b90*/  LDGSTS.E.BYPASS.128 [R19], desc[UR16][R10.64] ;  /* 0x000000000a137fae */ /* 0x0007e4000b901c50 */
[----:B------:R-:W-:Y:S01]  /*0ba0*/  IMAD.MOV.U32 R16, RZ, RZ, RZ ;  /* 0x000000ffff107224 */ /* 0x000fe200078e00ff */
[----:B------:R-:W-:Y:S01]  /*0bb0*/  IADD3 R23, P0, R14, 0x40, RZ ;  /* 0x000000400e177810 */ /* 0x000fe20007f1e0ff */
[----:B------:R-:W0:Y:S01]  /*0bc0*/  LDGDEPBAR ;  /* 0x00000000000079af */ /* 0x000e220000000000 */
[----:B------:R-:W-:-:S03]  /*0bd0*/  IMAD.X R22, RZ, RZ, R13, P1 ;  /* 0x000000ffff167224 */ /* 0x000fc600008e060d */
[----:B------:R4:W-:Y:S01]  /*0be0*/  LDGSTS.E.BYPASS.128 [R17+0x4000], desc[UR16][R12.64] ;  /* 0x040000000c117fae */ /* 0x0009e2000b901c50 */
[----:B------:R-:W-:-:S03]  /*0bf0*/  IMAD.X R88, RZ, RZ, R15, P0 ;  /* 0x000000ffff587224 */ /* 0x000fc600000e060f */
[----:B------:R2:W-:Y:S01]  /*0c00*/  LDGSTS.E.BYPASS.128 [R19+0x4000], desc[UR16][R14.64] ;  /* 0x040000000e137fae */ /* 0x0005e2000b901c50 */
[--C-:B---3--:R-:W-:Y:S02]  /*0c10*/  SHF.R.U32.HI R11, RZ, 0x4, R7.reuse ;  /* 0x00000004ff0b7819 */ /* 0x108fe40000011607 */
[----:B------:R-:W-:Y:S01]  /*0c20*/  SHF.R.U32.HI R10, RZ, 0x5, R7 ;  /* 0x00000005ff0a7819 */ /* 0x000fe20000011607 */
[----:B------:R-:W0:Y:S01]  /*0c30*/  LDGDEPBAR ;  /* 0x00000000000079af */ /* 0x000e220000000000 */
[----:B------:R-:W-:Y:S02]  /*0c40*/  SGXT.U32 R11, R11, 0x1 ;  /* 0x000000010b0b781a */ /* 0x000fe40000000000 */
[----:B----4-:R-:W-:-:S07]  /*0c50*/  LOP3.LUT R12, R10, 0x7fffffc, RZ, 0xc0, !PT ;  /* 0x07fffffc0a0c7812 */ /* 0x010fce00078ec0ff */
.L_x_0:
[----:B--2---:R-:W2:Y:S01]  /*0c60*/  SHFL.IDX PT, R8, R12, RZ, 0x1f ;  /* 0x00001fff0c087589 */ /* 0x004ea200000e0000 */
[----:B------:R-:W-:Y:S01]  /*0c70*/  UIADD3 UR14, UR14, 0x1, URZ ;  /* 0x000000010e0e7890 */ /* 0x000fe2000fffe03f */
[----:B------:R-:W-:-:S04]  /*0c80*/  DEPBAR.LE SB0, 0x0 ;  /* 0x000080000000791a */ /* 0x000fc80000000000 */
[----:B------:R-:W-:Y:S01]  /*0c90*/  UISETP.GE.AND UP0, UPT, UR14, 0x2, UPT ;  /* 0x000000020e00788c */ /* 0x000fe2000bf06270 */
[----:B------:R-:W-:Y:S01]  /*0ca0*/  BAR.SYNC.DEFER_BLOCKING 0x0 ;  /* 0x0000000000007b1d */ /* 0x000fe20000010000 */
[----:B------:R-:W-:Y:S01]  /*0cb0*/  UIADD3 UR4, UR4, 0x1, URZ ;  /* 0x0000000104047890 */ /* 0x000fe2000fffe03f */
[C---:B------:R-:W-:Y:S01]  /*0cc0*/  ISETP.GE.U32.AND P0, PT, R16.reuse, 0xbe0, PT ;  /* 0x00000be01000780c */ /* 0x040fe20003f06070 */
[----:B------:R-:W-:Y:S01]  /*0cd0*/  USEL UR14, UR14, URZ, !UP0 ;  /* 0x0000003f0e0e7287 */ /* 0x000fe2000c000000 */
[----:B------:R-:W-:Y:S02]  /*0ce0*/  IMAD.MOV.U32 R9, RZ, RZ, R89 ;  /* 0x000000ffff097224 */ /* 0x000fe400078e0059 */
[----:B------:R-:W-:Y:S01]  /*0cf0*/  UMOV UR11, 0x80000020 ;  /* 0x80000020000b7882 */ /* 0x000fe20000000000 */
[----:B------:R-:W-:Y:S01]  /*0d00*/  VIADD R16, R16, 0x20 ;  /* 0x0000002010107836 */ /* 0x000fe20000000000 */
[----:B--2---:R-:W-:Y:S01]  /*0d10*/  R2UR UR6, R8 ;  /* 0x00000000080672ca */ /* 0x004fe200000e0000 */
[----:B------:R-:W-:Y:S01]  /*0d20*/  IMAD.MOV.U32 R8, RZ, RZ, R18 ;  /* 0x000000ffff087224 */ /* 0x000fe200078e0012 */
[----:B------:R-:W-:Y:S01]  /*0d30*/  IADD3 R18, P4, R18, 0x40, RZ ;  /* 0x0000004012127810 */ /* 0x000fe20007f9e0ff */
[----:B------:R-:W-:-:S04]  /*0d40*/  WARPGROUP.ARRIVE ;  /* 0x00000000000079c5 */ /* 0x000fc80000000000 */
[----:B------:R-:W-:-:S06]  /*0d50*/  IMAD.X R89, RZ, RZ, R89, P4 ;  /* 0x000000ffff597224 */ /* 0x000fcc00020e0659 */
[----:B------:R-:W-:Y:S02]  /*0d60*/  USHF.L.U32 UR7, UR6, 0x6, URZ ;  /* 0x0000000606077899 */ /* 0x000fe4000800063f */
[----:B------:R-:W-:Y:S02]  /*0d70*/  ULEA UR6, UR14, UR5, 0xd ;  /* 0x000000050e067291 */ /* 0x000fe4000f8e683f */
[----:B------:R-:W-:Y:S02]  /*0d80*/  ULOP3.LUT UR7, UR7, 0x1c0, URZ, 0xc0, !UPT ;  /* 0x000001c007077892 */ /* 0x000fe4000f8ec03f */
[----:B------:R-:W-:Y:S02]  /*0d90*/  USHF.R.U32.HI UR8, URZ, 0x4, UR6 ;  /* 0x000000043f087899 */ /* 0x000fe40008011606 */
[----:B------:R-:W-:Y:S02]  /*0da0*/  UIADD3 UR6, UR6, 0x4000, URZ ;  /* 0x0000400006067890 */ /* 0x000fe4000fffe03f */
[----:B------:R-:W-:-:S02]  /*0db0*/  ULOP3.LUT UR8, UR8, 0x3fff, URZ, 0xc0, !UPT ;  /* 0x00003fff08087892 */ /* 0x000fc4000f8ec03f */
[----:B------:R-:W-:Y:S02]  /*0dc0*/  USHF.R.U32.HI UR6, URZ, 0x4, UR6 ;  /* 0x000000043f067899 */ /* 0x000fe40008011606 */
[----:B------:R-:W-:Y:S02]  /*0dd0*/  UIADD3 UR12, UP0, UR7, UR8, URZ ;  /* 0x00000008070c7290 */ /* 0x000fe4000ff1e03f */
[----:B------:R-:W-:Y:S02]  /*0de0*/  ULOP3.LUT UR6, UR6, 0x3fff, URZ, 0xc0, !UPT ;  /* 0x00003fff06067892 */ /* 0x000fe4000f8ec03f */
[----:B------:R-:W-:Y:S02]  /*0df0*/  UIADD3.X UR13, URZ, URZ, URZ, UP0, !UPT ;  /* 0x0000003f3f0d7290 */ /* 0x000fe400087fe43f */
[----:B------:R-:W-:Y:S02]  /*0e00*/  ULOP3.LUT UR10, UR6, 0x2000000, URZ, 0xfc, !UPT ;  /* 0x02000000060a7892 */ /* 0x000fe4000f8efc3f */
[----:B------:R-:W-:-:S02]  /*0e10*/  ULOP3.LUT UR8, UR12, 0x2000000, URZ, 0xfc, !UPT ;  /* 0x020000000c087892 */ /* 0x000fc4000f8efc3f */
[----:B------:R-:W-:Y:S01]  /*0e20*/  ULOP3.LUT UR9, UR13, 0x80000020, URZ, 0xfc, !UPT ;  /* 0x800000200d097892 */ /* 0x000fe2000f8efc3f */
[----:B------:R-:W-:Y:S01]  /*0e30*/  UMOV UR7, URZ ;  /* 0x0000003f00077c82 */ /* 0x000fe20008000000 */
[----:B------:R-:W-:-:S04]  /*0e40*/  UISETP.GE.AND UP0, UPT, UR4, 0x2, UPT ;  /* 0x000000020400788c */ /* 0x000fc8000bf06270 */
[----:B------:R-:W-:-:S03]  /*0e50*/  USEL UR4, UR4, URZ, !UP0 ;  /* 0x0000003f04047287 */ /* 0x000fc6000c000000 */
[----:B------:R-:W-:Y:S01]  /*0e60*/  HGMMA.64x128x16.F32.BF16 R24, gdesc[UR8], R24 ;  /* 0x01e00000081879f0 */ /* 0x000fe20008701818 */
[----:B------:R-:W-:Y:S01]  /*0e70*/  UMOV UR8, 0x2000002 ;  /* 0x0200000200087882 */ /* 0x000fe20000000000 */
[----:B------:R-:W-:Y:S02]  /*0e80*/  UMOV UR9, 0x80000020 ;  /* 0x8000002000097882 */ /* 0x000fe40000000000 */
[----:B------:R-:W-:Y:S02]  /*0e90*/  UIADD3.64 UR10, UR6, UR8, URZ ;  /* 0x00000008060a7297 */ /* 0x000fe4000fffe03f */
[----:B------:R-:W-:Y:S02]  /*0ea0*/  UIADD3.64 UR8, UR12, UR8, URZ ;  /* 0x000000080c087297 */ /* 0x000fe4000fffe03f */
[----:B------:R-:W-:-:S06]  /*0eb0*/  ULEA UR6, UR4, UR5, 0xd ;  /* 0x0000000504067291 */ /* 0x000fcc000f8e683f */
[----:B------:R-:W-:Y:S02]  /*0ec0*/  LEA R13, R6, UR6, 0x1 ;  /* 0x00000006060d7c11 */ /* 0x000fe4000f8e08ff */
[----:B------:R-:W-:Y:S01]  /*0ed0*/  LEA R15, R4, UR6, 0x1 ;  /* 0x00000006040f7c11 */ /* 0x000fe2000f8e08ff */
[----:B------:R-:W-:Y:S03]  /*0ee0*/  HGMMA.64x128x16.F32.BF16 R24, gdesc[UR8], R24, gsb0 ;  /* 0x01e00000081879f0 */ /* 0x000fe60008001818 */
[----:B------:R-:W-:Y:S02]  /*0ef0*/  WARPGROUP.DEPBAR.LE gsb0, 0x1 ;  /* 0x00008000000079c5 */ /* 0x000fe40000010100 */
[----:B------:R-:W-:Y:S06]  /*0f00*/  BAR.SYNC.DEFER_BLOCKING 0x0 ;  /* 0x0000000000007b1d */ /* 0x000fec0000010000 */
[----:B------:R-:W-:Y:S01]  /*0f10*/  @!PT LDS RZ, [RZ] ;  /* 0x00000000fffff984 */ /* 0x000fe20000000800 */
[----:B------:R-:W-:Y:S01]  /*0f20*/  @!PT LDS RZ, [RZ] ;  /* 0x00000000fffff984 */ /* 0x000fe20000000800 */
[----:B------:R-:W-:Y:S01]  /*0f30*/  @!PT LDS RZ, [RZ] ;  /* 0x00000000fffff984 */ /* 0x000fe20000000800 */
[----:B------:R2:W-:Y:S02]  /*0f40*/  LDGSTS.E.BYPASS.128 [R13], desc[UR16][R8.64], !P0 ;  /* 0x00000000080d7fae */ /* 0x0005e4000c101c50 */
[----:B--2---:R-:W-:Y:S01]  /*0f50*/  IMAD.MOV.U32 R8, RZ, RZ, R20 ;  /* 0x000000ffff087224 */ /* 0x004fe200078e0014 */
[----:B------:R-:W-:Y:S01]  /*0f60*/  IADD3 R20, P3, R20, 0x40, RZ ;  /* 0x0000004014147810 */ /* 0x000fe20007f7e0ff */
[----:B------:R-:W-:-:S04]  /*0f70*/  IMAD.MOV.U32 R9, RZ, RZ, R91 ;  /* 0x000000ffff097224 */ /* 0x000fc800078e005b */
[----:B------:R-:W-:Y:S01]  /*0f80*/  IMAD.X R91, RZ, RZ, R91, P3 ;  /* 0x000000ffff5b7224 */ /* 0x000fe200018e065b */
[----:B------:R2:W-:Y:S04]  /*0f90*/  LDGSTS.E.BYPASS.128 [R15], desc[UR16][R8.64], !P0 ;  /* 0x00000000080f7fae */ /* 0x0005e8000c101c50 */
[----:B------:R-:W0:Y:S01]  /*0fa0*/  LDGDEPBAR ;  /* 0x00000000000079af */ /* 0x000e220000000000 */
[----:B--2---:R-:W-:Y:S01]  /*0fb0*/  IMAD.MOV.U32 R8, RZ, RZ, R21 ;  /* 0x000000ffff087224 */ /* 0x004fe200078e0015 */
[----:B------:R-:W-:Y:S01]  /*0fc0*/  IADD3 R21, P2, R21, 0x40, RZ ;  /* 0x0000004015157810 */ /* 0x000fe20007f5e0ff */
[----:B------:R-:W-:-:S04]  /*0fd0*/  IMAD.MOV.U32 R9, RZ, RZ, R22 ;  /* 0x000000ffff097224 */ /* 0x000fc800078e0016 */
[----:B------:R-:W-:Y:S01]  /*0fe0*/  IMAD.X R22, RZ, RZ, R22, P2 ;  /* 0x000000ffff167224 */ /* 0x000fe200010e0616 */
[----:B------:R2:W-:Y:S02]  /*0ff0*/  LDGSTS.E.BYPASS.128 [R13+0x4000], desc[UR16][R8.64], !P0 ;  /* 0x04000000080d7fae */ /* 0x0005e4000c101c50 */
[----:B--2---:R-:W-:Y:S01]  /*1000*/  IMAD.MOV.U32 R8, RZ, RZ, R23 ;  /* 0x000000ffff087224 */ /* 0x004fe200078e0017 */
[----:B------:R-:W-:Y:S01]  /*1010*/  IADD3 R23, P1, R23, 0x40, RZ ;  /* 0x0000004017177810 */ /* 0x000fe20007f3e0ff */
[----:B------:R-:W-:-:S04]  /*1020*/  IMAD.MOV.U32 R9, RZ, RZ, R88 ;  /* 0x000000ffff097224 */ /* 0x000fc800078e0058 */
[----:B------:R-:W-:Y:S01]  /*1030*/  IMAD.X R88, RZ, RZ, R88, P1 ;  /* 0x000000ffff587224 */ /* 0x000fe200008e0658 */
[----:B------:R2:W-:Y:S04]  /*1040*/  LDGSTS.E.BYPASS.128 [R15+0x4000], desc[UR16][R8.64], !P0 ;  /* 0x04000000080f7fae */ /* 0x0005e8000c101c50 */
[----:B------:R-:W0:Y:S01]  /*1050*/  LDGDEPBAR ;  /* 0x00000000000079af */ /* 0x000e220000000000 */
[----:B------:R-:W-:Y:S05]  /*1060*/  @!P0 BRA `(.L_x_0) ;  /* 0xfffffff800fc8947 */ /* 0x000fea000383ffff */
[----:B------:R-:W-:Y:S02]  /*1070*/  WARPGROUP.DEPBAR.LE gsb0, 0x0 ;  /* 0x00008000000079c5 */ /* 0x000fe40000010000 */
[----:B------:R-:W-:-:S04]  /*1080*/  DEPBAR.LE SB0, 0x0 ;  /* 0x000080000000791a */ /* 0x000fc80000000000 */
[----:B------:R-:W-:Y:S02]  /*1090*/  SHF.R.U32.HI R4, RZ, 0x1, R7 ;  /* 0x00000001ff047819 */ /* 0x000fe40000011607 */
[----:B------:R-:W-:Y:S02]  /*10a0*/  LOP3.LUT R10, R10, 0x7, RZ, 0xc0, !PT ;  /* 0x000000070a0a7812 */ /* 0x000fe400078ec0ff */
[----:B------:R-:W-:Y:S02]  /*10b0*/  LOP3.LUT R7, R7, 0xf, RZ, 0xc0, !PT ;  /* 0x0000000f07077812 */ /* 0x000fe400078ec0ff */
[----:B------:R-:W-:Y:S01]  /*10c0*/  LOP3.LUT R4, R4, 0x8, RZ, 0xc0, !PT ;  /* 0x0000000804047812 */ /* 0x000fe200078ec0ff */
[----:B------:R-:W-:Y:S01]  /*10d0*/  IMAD.SHL.U32 R6, R10, 0x2, RZ ;  /* 0x000000020a067824 */ /* 0x000fe200078e00ff */
[----:B------:R-:W-:Y:S02]  /*10e0*/  F2FP.BF16.F32.PACK_AB R24, R25, R24 ;  /* 0x000000181918723e */ /* 0x000fe400000010ff */
[----:B------:R-:W-:Y:S01]  /*10f0*/  F2FP.BF16.F32.PACK_AB R25, R27, R26 ;  /* 0x0000001a1b19723e */ /* 0x000fe200000010ff */
[----:B------:R-:W-:Y:S01]  /*1100*/  IMAD R7, R7, 0x88, R4 ;  /* 0x0000008807077824 */ /* 0x000fe200078e0204 */
[----:B------:R-:W-:-:S02]  /*1110*/  LOP3.LUT R11, R6, R11, RZ, 0xfc, !PT ;  /* 0x0000000b060b7212 */ /* 0x000fc400078efcff */
[----:B------:R-:W-:Y:S01]  /*1120*/  LOP3.LUT R4, R2, 0x78, RZ, 0xc0, !PT ;  /* 0x0000007802047812 */ /* 0x000fe200078ec0ff */
[----:B------:R-:W-:Y:S01]  /*1130*/  IMAD R7, R10, 0x880, R7 ;  /* 0x000008800a077824 */ /* 0x000fe200078e0207 */
[----:B------:R-:W-:Y:S02]  /*1140*/  F2FP.BF16.F32.PACK_AB R32, R33, R32 ;  /* 0x000000202120723e */ /* 0x000fe400000010ff */
[----:B------:R-:W-:Y:S01]  /*1150*/  F2FP.BF16.F32.PACK_AB R26, R29, R28 ;  /* 0x0000001c1d1a723e */ /* 0x000fe200000010ff */
[----:B------:R-:W-:Y:S01]  /*1160*/  IMAD R11, R11, 0x88, R4 ;  /* 0x000000880b0b7824 */ /* 0x000fe200078e0204 */
[----:B------:R-:W-:Y:S02]  /*1170*/  F2FP.BF16.F32.PACK_AB R27, R31, R30 ;  /* 0x0000001e1f1b723e */ /* 0x000fe400000010ff */
[----:B------:R-:W-:Y:S02]  /*1180*/  F2FP.BF16.F32.PACK_AB R33, R35, R34 ;  /* 0x000000222321723e */ /* 0x000fe400000010ff */
[----:B------:R-:W-:-:S02]  /*1190*/  F2FP.BF16.F32.PACK_AB R40, R41, R40 ;  /* 0x000000282928723e */ /* 0x000fc400000010ff */
[----:B------:R-:W-:Y:S01]  /*11a0*/  LEA R4, R7, UR5, 0x1 ;  /* 0x0000000507047c11 */ /* 0x000fe2000f8e08ff */
[----:B------:R-:W-:Y:S01]  /*11b0*/  BAR.SYNC.DEFER_BLOCKING 0x0 ;  /* 0x0000000000007b1d */ /* 0x000fe20000010000 */
[----:B------:R-:W-:Y:S02]  /*11c0*/  F2FP.BF16.F32.PACK_AB R34, R37, R36 ;  /* 0x000000242522723e */ /* 0x000fe400000010ff */
[----:B------:R-:W-:Y:S02]  /*11d0*/  F2FP.BF16.F32.PACK_AB R35, R39, R38 ;  /* 0x000000262723723e */ /* 0x000fe400000010ff */
[----:B------:R-:W-:-:S03]  /*11e0*/  F2FP.BF16.F32.PACK_AB R41, R43, R42 ;  /* 0x0000002a2b29723e */ /* 0x000fc600000010ff */
[----:B------:R-:W3:Y:S01]  /*11f0*/  LDC.64 R6, c[0x0][0x220] ;  /* 0x00008800ff067b82 */ /* 0x000ee20000000a00 */
[----:B------:R-:W-:Y:S02]  /*1200*/  F2FP.BF16.F32.PACK_AB R48, R49, R48 ;  /* 0x000000303130723e */ /* 0x000fe400000010ff */
[----:B------:R-:W-:Y:S02]  /*1210*/  F2FP.BF16.F32.PACK_AB R42, R45, R44 ;  /* 0x0000002c2d2a723e */ /* 0x000fe400000010ff */
[----:B------:R-:W-:Y:S02]  /*1220*/  F2FP.BF16.F32.PACK_AB R43, R47, R46 ;  /* 0x0000002e2f2b723e */ /* 0x000fe400000010ff */
[----:B------:R-:W-:Y:S02]  /*1230*/  F2FP.BF16.F32.PACK_AB R49, R51, R50 ;  /* 0x000000323331723e */ /* 0x000fe400000010ff */
[----:B------:R-:W-:Y:S02]  /*1240*/  F2FP.BF16.F32.PACK_AB R56, R57, R56 ;  /* 0x000000383938723e */ /* 0x000fe400000010ff */
[----:B------:R-:W-:-:S02]  /*1250*/  F2FP.BF16.F32.PACK_AB R50, R53, R52 ;  /* 0x000000343532723e */ /* 0x000fc400000010ff */
[----:B------:R-:W-:Y:S02]  /*1260*/  F2FP.BF16.F32.PACK_AB R51, R55, R54 ;  /* 0x000000363733723e */ /* 0x000fe400000010ff */
[----:B------:R-:W-:Y:S02]  /*1270*/  F2FP.BF16.F32.PACK_AB R57, R59, R58 ;  /* 0x0000003a3b39723e */ /* 0x000fe400000010ff */
[----:B------:R-:W-:Y:S01]  /*1280*/  F2FP.BF16.F32.PACK_AB R64, R65, R64 ;  /* 0x000000404140723e */ /* 0x000fe200000010ff */
[----:B------:R-:W-:Y:S01]  /*1290*/  STSM.16.M88.4 [R4], R24 ;  /* 0x0000001804007844 */ /* 0x000fe20000000200 */
[----:B------:R-:W-:Y:S02]  /*12a0*/  F2FP.BF16.F32.PACK_AB R58, R61, R60 ;  /* 0x0000003c3d3a723e */ /* 0x000fe400000010ff */
[----:B------:R-:W-:Y:S01]  /*12b0*/  F2FP.BF16.F32.PACK_AB R59, R63, R62 ;  /* 0x0000003e3f3b723e */ /* 0x000fe200000010ff */
[----:B------:R-:W-:Y:S01]  /*12c0*/  STSM.16.M88.4 [R4+0x20], R32 ;  /* 0x0000202004007844 */ /* 0x000fe20000000200 */
[----:B------:R-:W-:-:S02]  /*12d0*/  F2FP.BF16.F32.PACK_AB R65, R67, R66 ;  /* 0x000000424341723e */ /* 0x000fc400000010ff */
[----:B------:R-:W-:Y:S01]  /*12e0*/  F2FP.BF16.F32.PACK_AB R72, R73, R72 ;  /* 0x000000484948723e */ /* 0x000fe200000010ff */
[----:B------:R-:W-:Y:S01]  /*12f0*/  STSM.16.M88.4 [R4+0x40], R40 ;  /* 0x0000402804007844 */ /* 0x000fe20000000200 */
[----:B------:R-:W-:Y:S02]  /*1300*/  F2FP.BF16.F32.PACK_AB R66, R69, R68 ;  /* 0x000000444542723e */ /* 0x000fe400000010ff */
[----:B------:R-:W-:Y:S01]  /*1310*/  F2FP.BF16.F32.PACK_AB R67, R71, R70 ;  /* 0x000000464743723e */ /* 0x000fe200000010ff */
[----:B------:R-:W-:Y:S01]  /*1320*/  STSM.16.M88.4 [R4+0x60], R48 ;  /* 0x0000603004007844 */ /* 0x000fe20000000200 */
        /* <DEDUP_REMOVED lines=10> */
[----:B------:R-:W-:Y:S02]  /*13d0*/  LEA R36, R11, UR5, 0x1 ;  /* 0x000000050b247c11 */ /* 0x000fe4000f8e08ff */
[----:B------:R-:W-:Y:S01]  /*13e0*/  LOP3.LUT R3, R3, 0x78, R2, 0xf8, !PT ;  /* 0x0000007803037812 */ /* 0x000fe200078ef802 */
[----:B------:R4:W-:Y:S01]  /*13f0*/  STSM.16.M88.4 [R4+0xe0], R80 ;  /* 0x0000e05004007844 */ /* 0x0009e20000000200 */
[C---:B------:R-:W-:Y:S01]  /*1400*/  LOP3.LUT R2, R0.reuse, 0x10, RZ, 0xfc, !PT ;  /* 0x0000001000027812 */ /* 0x040fe200078efcff */
[----:B------:R-:W-:Y:S01]  /*1410*/  BAR.SYNC.DEFER_BLOCKING 0x0 ;  /* 0x0000000000007b1d */ /* 0x000fe20000010000 */
[----:B------:R-:W-:Y:S01]  /*1420*/  ISETP.GE.AND P0, PT, R3, 0xc00, PT ;  /* 0x00000c000300780c */ /* 0x000fe20003f06270 */
[C---:B------:R-:W-:Y:S01]  /*1430*/  IMAD R37, R0.reuse, 0xc00, R3 ;  /* 0x00000c0000257824 */ /* 0x040fe200078e0203 */
[----:B------:R-:W-:-:S02]  /*1440*/  LOP3.LUT R30, R0, 0x40, RZ, 0xfc, !PT ;  /* 0x00000040001e7812 */ /* 0x000fc400078efcff */
[-C--:B------:R-:W-:Y:S01]  /*1450*/  ISETP.LT.AND P1, PT, R0, R5.reuse, !P0 ;  /* 0x000000050000720c */ /* 0x080fe20004721270 */
[C---:B------:R-:W-:Y:S01]  /*1460*/  VIADD R29, R37.reuse, 0xc000 ;  /* 0x0000c000251d7836 */ /* 0x040fe20000000000 */
[-C--:B------:R-:W-:Y:S01]  /*1470*/  ISETP.LT.AND P6, PT, R2, R5.reuse, !P0 ;  /* 0x000000050200720c */ /* 0x080fe200047c1270 */
[C---:B---3--:R-:W-:Y:S01]  /*1480*/  IMAD.WIDE R2, R37.reuse, 0x2, R6 ;  /* 0x0000000225027825 */ /* 0x048fe200078e0206 */
[----:B------:R-:W-:Y:S02]  /*1490*/  LOP3.LUT R28, R0, 0x30, RZ, 0xfc, !PT ;  /* 0x00000030001c7812 */ /* 0x000fe400078efcff */
[-C--:B------:R-:W-:Y:S01]  /*14a0*/  ISETP.LT.AND P3, PT, R30, R5.reuse, !P0 ;  /* 0x000000051e00720c */ /* 0x080fe20004761270 */
[C---:B------:R-:W-:Y:S01]  /*14b0*/  VIADD R31, R37.reuse, 0x24000 ;  /* 0x00024000251f7836 */ /* 0x040fe20000000000 */
[C---:B----4-:R-:W-:Y:S01]  /*14c0*/  LOP3.LUT R4, R0.reuse, 0x20, RZ, 0xfc, !PT ;  /* 0x0000002000047812 */ /* 0x050fe200078efcff */
[C---:B------:R-:W-:Y:S01]  /*14d0*/  VIADD R33, R37.reuse, 0x30000 ;  /* 0x0003000025217836 */ /* 0x040fe20000000000 */
[----:B------:R-:W-:Y:S01]  /*14e0*/  LOP3.LUT R30, R0, 0x60, RZ, 0xfc, !PT ;  /* 0x00000060001e7812 */ /* 0x000fe200078efcff */
[C---:B------:R-:W-:Y:S01]  /*14f0*/  VIADD R35, R37.reuse, 0x3c000 ;  /* 0x0003c00025237836 */ /* 0x040fe20000000000 */
[----:B------:R-:W-:Y:S01]  /*1500*/  ISETP.LT.AND P5, PT, R4, R5, !P0 ;  /* 0x000000050400720c */ /* 0x000fe200047a1270 */
[----:B------:R-:W-:Y:S01]  /*1510*/  VIADD R39, R37, 0x48000 ;  /* 0x0004800025277836 */ /* 0x000fe20000000000 */
[----:B------:R-:W-:-:S02]  /*1520*/  LOP3.LUT R4, R0, 0x50, RZ, 0xfc, !PT ;  /* 0x0000005000047812 */ /* 0x000fc400078efcff */
[----:B------:R-:W-:Y:S02]  /*1530*/  LOP3.LUT R0, R0, 0x70, RZ, 0xfc, !PT ;  /* 0x0000007000007812 */ /* 0x000fe400078efcff */
[-C--:B------:R-:W-:Y:S01]  /*1540*/  ISETP.LT.AND P4, PT, R28, R5.reuse, !P0 ;  /* 0x000000051c00720c */ /* 0x080fe20004781270 */
[----:B------:R-:W3:Y:S01]  /*1550*/  LDS.128 R44, [R36] ;  /* 0x00000000242c7984 */ /* 0x000ee20000000c00 */
[-C--:B------:R-:W-:Y:S01]  /*1560*/  ISETP.LT.AND P2, PT, R4, R5.reuse, !P0 ;  /* 0x000000050400720c */ /* 0x080fe20004741270 */
[--C-:B------:R-:W-:Y:S02]  /*1570*/  IMAD.WIDE R28, R29, 0x2, R6.reuse ;  /* 0x000000021d1c7825 */ /* 0x100fe400078e0206 */
[----:B------:R-:W4:Y:S04]  /*1580*/  LDS.128 R52, [R36+0x1100] ;  /* 0x0011000024347984 */ /* 0x000f280000000c00 */
[----:B------:R-:W5:Y:S04]  /*1590*/  LDS.128 R24, [R36+0x2200] ;  /* 0x0022000024187984 */ /* 0x000f680000000c00 */
[----:B------:R-:W5:Y:S04]  /*15a0*/  LDS.128 R20, [R36+0x3300] ;  /* 0x0033000024147984 */ /* 0x000f680000000c00 */
[----:B------:R-:W5:Y:S04]  /*15b0*/  LDS.128 R16, [R36+0x4400] ;  /* 0x0044000024107984 */ /* 0x000f680000000c00 */
[----:B--2---:R-:W2:Y:S04]  /*15c0*/  LDS.128 R12, [R36+0x5500] ;  /* 0x00550000240c7984 */ /* 0x004ea80000000c00 */
[----:B------:R-:W2:Y:S04]  /*15d0*/  LDS.128 R8, [R36+0x6600] ;  /* 0x0066000024087984 */ /* 0x000ea80000000c00 */
[----:B---3--:R3:W-:Y:S01]  /*15e0*/  @P1 STG.E.128 desc[UR16][R2.64], R44 ;  /* 0x0000002c02001986 */ /* 0x0087e2000c101d10 */
[-C--:B------:R-:W-:Y:S01]  /*15f0*/  ISETP.LT.AND P1, PT, R30, R5.reuse, !P0 ;  /* 0x000000051e00720c */ /* 0x080fe20004721270 */
[----:B------:R-:W-:Y:S01]  /*1600*/  IMAD.WIDE R30, R31, 0x2, R6 ;  /* 0x000000021f1e7825 */ /* 0x000fe200078e0206 */
[----:B------:R-:W-:Y:S01]  /*1610*/  ISETP.LT.AND P0, PT, R0, R5, !P0 ;  /* 0x000000050000720c */ /* 0x000fe20004701270 */
[----:B----4-:R4:W-:Y:S02]  /*1620*/  @P6 STG.E.128 desc[UR16][R28.64], R52 ;  /* 0x000000341c006986 */ /* 0x0109e4000c101d10 */
[----:B------:R-:W-:-:S04]  /*1630*/  VIADD R5, R37, 0x18000 ;  /* 0x0001800025057836 */ /* 0x000fc80000000000 */
[----:B------:R-:W-:-:S05]  /*1640*/  IMAD.WIDE R4, R5, 0x2, R6 ;  /* 0x0000000205047825 */ /* 0x000fca00078e0206 */
[----:B-----5:R4:W-:Y:S01]  /*1650*/  @P5 STG.E.128 desc[UR16][R4.64], R24 ;  /* 0x0000001804005986 */ /* 0x0209e2000c101d10 */
[----:B---3--:R-:W-:-:S03]  /*1660*/  IMAD.WIDE R2, R33, 0x2, R6 ;  /* 0x0000000221027825 */ /* 0x008fc600078e0206 */
[----:B-1----:R4:W-:Y:S01]  /*1670*/  @P4 STG.E.128 desc[UR16][R30.64], R20 ;  /* 0x000000141e004986 */ /* 0x0029e2000c101d10 */
[----:B------:R-:W-:-:S03]  /*1680*/  IMAD.WIDE R32, R35, 0x2, R6 ;  /* 0x0000000223207825 */ /* 0x000fc600078e0206 */
[----:B------:R4:W-:Y:S01]  /*1690*/  @P3 STG.E.128 desc[UR16][R2.64], R16 ;  /* 0x0000001002003986 */ /* 0x0009e2000c101d10 */
[----:B------:R-:W-:-:S03]  /*16a0*/  IMAD.WIDE R34, R39, 0x2, R6 ;  /* 0x0000000227227825 */ /* 0x000fc600078e0206 */
[----:B--2---:R4:W-:Y:S04]  /*16b0*/  @P2 STG.E.128 desc[UR16][R32.64], R12 ;  /* 0x0000000c20002986 */ /* 0x0049e8000c101d10 */
[----:B------:R4:W-:Y:S01]  /*16c0*/  @P1 STG.E.128 desc[UR16][R34.64], R8 ;  /* 0x0000000822001986 */ /* 0x0009e2000c101d10 */
[----:B------:R-:W-:Y:S05]  /*16d0*/  @!P0 EXIT ;  /* 0x000000000000894d */ /* 0x000fea0003800000 */
[----:B----4-:R-:W1:Y:S01]  /*16e0*/  LDS.128 R8, [R36+0x7700] ;  /* 0x0077000024087984 */ /* 0x010e620000000c00 */
[----:B------:R-:W-:-:S04]  /*16f0*/  VIADD R37, R37, 0x54000 ;  /* 0x0005400025257836 */ /* 0x000fc80000000000 */
[----:B------:R-:W-:-:S05]  /*1700*/  IMAD.WIDE R6, R37, 0x2, R6 ;  /* 0x0000000225067825 */ /* 0x000fca00078e0206 */
[----:B-1----:R-:W-:Y:S01]  /*1710*/  STG.E.128 desc[UR16][R6.64], R8 ;  /* 0x0000000806007986 */ /* 0x002fe2000c101d10 */
[----:B------:R-:W-:Y:S05]  /*1720*/  EXIT ;  /* 0x000000000000794d */ /* 0x000fea0003800000 */
.L_x_1:
[----:B------:R-:W-:-:S00]  /*1730*/  BRA `(.L_x_1) ;  /* 0xfffffffc00fc7947 */ /* 0x000fc0000383ffff */
[----:B------:R-:W-:-:S00]  /*1740*/  NOP ;  /* 0x0000000000007918 */ /* 0x000fc00000000000 */
        /* <DEDUP_REMOVED lines=11> */
.L_x_2:


//--------------------- .nv.shared.triton_mm      --------------------------
	.section	.nv.shared.triton_mm,"aw",@nobits
	.sectionflags	@""
	.align	16
	.zero		1024


//--------------------- .nv.constant0.triton_mm   --------------------------
	.section	.nv.constant0.triton_mm,"a",@progbits
	.sectionflags	@""
	.align	4
.nv.constant0.triton_mm:
	.zero		560
